//
// Generated by NVIDIA NVVM Compiler
//
// Compiler Build ID: CL-36424714
// Cuda compilation tools, release 13.0, V13.0.88
// Based on NVVM 20.0.0
//

.version 9.0
.target sm_100
.address_size 64

	// .globl	_Z12compute_cellPiS_i
// _ZZ12compute_cellPiS_iE4tile has been demoted

.visible .entry _Z12compute_cellPiS_i(
	.param .u64 .ptr .align 1 _Z12compute_cellPiS_i_param_0,
	.param .u64 .ptr .align 1 _Z12compute_cellPiS_i_param_1,
	.param .u32 _Z12compute_cellPiS_i_param_2
)
{
	.reg .pred 	%p<22>;
	.reg .b32 	%r<123>;
	.reg .b64 	%rd<17>;
	// demoted variable
	.shared .align 4 .b8 _ZZ12compute_cellPiS_iE4tile[2176];
	ld.param.u64 	%rd4, [_Z12compute_cellPiS_i_param_0];
	ld.param.u64 	%rd3, [_Z12compute_cellPiS_i_param_1];
	ld.param.u32 	%r20, [_Z12compute_cellPiS_i_param_2];
	cvta.to.global.u64 	%rd1, %rd4;
	mov.u32 	%r21, %ctaid.x;
	mov.u32 	%r22, %ntid.x;
	mov.u32 	%r1, %tid.x;
	mad.lo.s32 	%r2, %r21, %r22, %r1;
	mov.u32 	%r23, %ctaid.y;
	mov.u32 	%r24, %ntid.y;
	mov.u32 	%r3, %tid.y;
	mad.lo.s32 	%r4, %r23, %r24, %r3;
	mov.u32 	%r25, %ctaid.z;
	mov.u32 	%r26, %ntid.z;
	mov.u32 	%r5, %tid.z;
	mad.lo.s32 	%r6, %r25, %r26, %r5;
	mul.lo.s32 	%r7, %r20, %r20;
	mul.lo.s32 	%r8, %r7, %r2;
	mul.lo.s32 	%r9, %r20, %r4;
	add.s32 	%r10, %r9, %r6;
	add.s32 	%r11, %r10, %r8;
	mul.wide.s32 	%rd5, %r11, 4;
	add.s64 	%rd2, %rd1, %rd5;
	ld.global.u32 	%r27, [%rd2];
	mov.u32 	%r28, _ZZ12compute_cellPiS_iE4tile;
	mad.lo.s32 	%r29, %r1, 544, %r28;
	add.s32 	%r12, %r29, 544;
	mul.lo.s32 	%r30, %r3, 136;
	add.s32 	%r13, %r12, %r30;
	add.s32 	%r14, %r13, 136;
	shl.b32 	%r31, %r5, 2;
	add.s32 	%r15, %r14, %r31;
	st.shared.u32 	[%r15+4], %r27;
	add.s32 	%r32, %r28, %r30;
	add.s32 	%r33, %r32, %r31;
	add.s32 	%r16, %r33, 1768;
	mov.pred 	%p21, 0;
	setp.eq.s32 	%p3, %r1, 1;
	@%p3 bra 	$L__BB0_5;
	setp.ne.s32 	%p4, %r1, 0;
	@%p4 bra 	$L__BB0_8;
	setp.ne.s32 	%p8, %r2, 0;
	@%p8 bra 	$L__BB0_4;
	mad.lo.s32 	%r45, %r3, 136, %r28;
	add.s32 	%r47, %r45, %r31;
	mov.b32 	%r48, 0;
	st.shared.u32 	[%r47+140], %r48;
	bra.uni 	$L__BB0_8;
$L__BB0_4:
	sub.s32 	%r37, %r8, %r7;
	add.s32 	%r38, %r10, %r37;
	mul.wide.s32 	%rd8, %r38, 4;
	add.s64 	%rd9, %rd1, %rd8;
	ld.global.u32 	%r39, [%rd9];
	mad.lo.s32 	%r41, %r3, 136, %r28;
	add.s32 	%r43, %r41, %r31;
	st.shared.u32 	[%r43+140], %r39;
	bra.uni 	$L__BB0_8;
$L__BB0_5:
	add.s32 	%r34, %r20, -1;
	setp.ne.s32 	%p5, %r2, %r34;
	@%p5 bra 	$L__BB0_7;
	mov.b32 	%r36, 0;
	st.shared.u32 	[%r16+4], %r36;
	mov.pred 	%p21, -1;
	bra.uni 	$L__BB0_8;
$L__BB0_7:
	mul.wide.u32 	%rd6, %r7, 4;
	add.s64 	%rd7, %rd2, %rd6;
	ld.global.u32 	%r35, [%rd7];
	st.shared.u32 	[%r16+4], %r35;
	mov.pred 	%p21, -1;
$L__BB0_8:
	setp.ne.s32 	%p11, %r3, 0;
	@%p11 bra 	$L__BB0_12;
	setp.ne.s32 	%p12, %r4, 0;
	@%p12 bra 	$L__BB0_11;
	add.s32 	%r56, %r12, %r31;
	mov.b32 	%r57, 0;
	st.shared.u32 	[%r56+4], %r57;
	bra.uni 	$L__BB0_12;
$L__BB0_11:
	sub.s32 	%r49, %r9, %r20;
	add.s32 	%r50, %r49, %r6;
	add.s32 	%r51, %r50, %r8;
	mul.wide.s32 	%rd10, %r51, 4;
	add.s64 	%rd11, %rd1, %rd10;
	ld.global.u32 	%r52, [%rd11];
	add.s32 	%r54, %r12, %r31;
	st.shared.u32 	[%r54+4], %r52;
$L__BB0_12:
	not.pred 	%p13, %p21;
	@%p13 bra 	$L__BB0_16;
	add.s32 	%r58, %r20, -1;
	setp.ne.s32 	%p14, %r4, %r58;
	@%p14 bra 	$L__BB0_15;
	mov.b32 	%r60, 0;
	st.shared.u32 	[%r16+-404], %r60;
	bra.uni 	$L__BB0_16;
$L__BB0_15:
	mul.wide.s32 	%rd12, %r20, 4;
	add.s64 	%rd13, %rd2, %rd12;
	ld.global.u32 	%r59, [%rd13];
	st.shared.u32 	[%r16+-404], %r59;
$L__BB0_16:
	setp.ne.s32 	%p15, %r5, 0;
	@%p15 bra 	$L__BB0_20;
	setp.ne.s32 	%p16, %r6, 0;
	@%p16 bra 	$L__BB0_19;
	mov.b32 	%r62, 0;
	st.shared.u32 	[%r14], %r62;
	bra.uni 	$L__BB0_20;
$L__BB0_19:
	ld.global.u32 	%r61, [%rd2+-4];
	st.shared.u32 	[%r13+272], %r61;
$L__BB0_20:
	setp.ne.s32 	%p17, %r1, 31;
	@%p17 bra 	$L__BB0_24;
	add.s32 	%r63, %r20, -1;
	setp.ne.s32 	%p18, %r6, %r63;
	@%p18 bra 	$L__BB0_23;
	mov.b32 	%r65, 0;
	st.shared.u32 	[%r16+15784], %r65;
	bra.uni 	$L__BB0_24;
$L__BB0_23:
	ld.global.u32 	%r64, [%rd2+4];
	st.shared.u32 	[%r16+15784], %r64;
$L__BB0_24:
	bar.sync 	0;
	ld.shared.u32 	%r67, [%r15+-680];
	ld.shared.u32 	%r68, [%r15+-676];
	add.s32 	%r69, %r68, %r67;
	ld.shared.u32 	%r70, [%r15+-672];
	add.s32 	%r71, %r70, %r69;
	ld.shared.u32 	%r72, [%r15+-544];
	add.s32 	%r73, %r72, %r71;
	ld.shared.u32 	%r74, [%r15+-540];
	add.s32 	%r75, %r74, %r73;
	ld.shared.u32 	%r76, [%r15+-536];
	add.s32 	%r77, %r76, %r75;
	ld.shared.u32 	%r78, [%r15+-408];
	add.s32 	%r79, %r78, %r77;
	ld.shared.u32 	%r80, [%r15+-404];
	add.s32 	%r81, %r80, %r79;
	ld.shared.u32 	%r82, [%r15+-400];
	add.s32 	%r83, %r82, %r81;
	ld.shared.u32 	%r84, [%r15+-136];
	add.s32 	%r85, %r84, %r83;
	ld.shared.u32 	%r86, [%r15+-132];
	add.s32 	%r87, %r86, %r85;
	ld.shared.u32 	%r88, [%r15+-128];
	add.s32 	%r89, %r88, %r87;
	ld.shared.u32 	%r90, [%r15];
	add.s32 	%r91, %r90, %r89;
	ld.shared.u32 	%r92, [%r15+4];
	add.s32 	%r93, %r92, %r91;
	ld.shared.u32 	%r94, [%r15+8];
	add.s32 	%r95, %r94, %r93;
	ld.shared.u32 	%r96, [%r15+136];
	add.s32 	%r97, %r96, %r95;
	ld.shared.u32 	%r98, [%r15+140];
	add.s32 	%r99, %r98, %r97;
	ld.shared.u32 	%r100, [%r15+144];
	add.s32 	%r101, %r100, %r99;
	ld.shared.u32 	%r102, [%r15+408];
	add.s32 	%r103, %r102, %r101;
	ld.shared.u32 	%r104, [%r15+412];
	add.s32 	%r105, %r104, %r103;
	ld.shared.u32 	%r106, [%r15+416];
	add.s32 	%r107, %r106, %r105;
	ld.shared.u32 	%r108, [%r15+544];
	add.s32 	%r109, %r108, %r107;
	ld.shared.u32 	%r110, [%r15+548];
	add.s32 	%r111, %r110, %r109;
	ld.shared.u32 	%r112, [%r15+552];
	add.s32 	%r113, %r112, %r111;
	ld.shared.u32 	%r114, [%r15+680];
	add.s32 	%r115, %r114, %r113;
	ld.shared.u32 	%r116, [%r15+684];
	add.s32 	%r117, %r116, %r115;
	ld.shared.u32 	%r118, [%r15+688];
	add.s32 	%r119, %r118, %r117;
	sub.s32 	%r17, %r119, %r92;
	bar.sync 	0;
	add.s32 	%r120, %r17, -6;
	setp.lt.u32 	%p19, %r120, -2;
	mov.b32 	%r122, 0;
	@%p19 bra 	$L__BB0_27;
	setp.eq.s32 	%p20, %r17, 5;
	mov.b32 	%r122, 1;
	@%p20 bra 	$L__BB0_27;
	ld.shared.u32 	%r122, [%r15+4];
$L__BB0_27:
	cvta.to.global.u64 	%rd14, %rd3;
	bar.sync 	0;
	add.s64 	%rd16, %rd14, %rd5;
	st.global.u32 	[%rd16], %r122;
	ret;

}


// ===== COMPILED SASS (sm_100) =====

	.target	sm_100

	.elftype	@"ET_EXEC"


//--------------------- .note.nv.tkinfo           --------------------------
	.section	.note.nv.tkinfo,"",@"SHT_NOTE"
	.sectionflags	@"SHF_NOTE_NV_TKINFO"
	.tkinfo
        /*0018*/ 	.word	0x00000002
        /*0030*/ 	.string	""
        /*0030*/ 	.string	"ptxas"
        /*0030*/ 	.string	"Cuda compilation tools, release 13.0, V13.0.88"
        /*0030*/ 	.string	"Build cuda_13.0.r13.0/compiler.36424714_0"
        /*0030*/ 	.string	"-arch sm_100 -m 64 "



//--------------------- .note.nv.cuinfo           --------------------------
	.section	.note.nv.cuinfo,"",@"SHT_NOTE"
	.sectionflags	@"SHF_NOTE_NV_CUINFO"
        /*0018*/ 	.short	0x0002
        /*001a*/ 	.short	0x0064
        /*001c*/ 	.short	0x0082
	.zero		2


//--------------------- .nv.info                  --------------------------
	.section	.nv.info,"",@"SHT_CUDA_INFO"
	.align	4


	//----- nvinfo : EIATTR_REGCOUNT
	.align		4
        /*0000*/ 	.byte	0x04, 0x2f
        /*0002*/ 	.short	(.L_1 - .L_0)
	.align		4
.L_0:
        /*0004*/ 	.word	index@(_Z12compute_cellPiS_i)
        /*0008*/ 	.word	0x0000001a


	//----- nvinfo : EIATTR_FRAME_SIZE
	.align		4
.L_1:
        /*000c*/ 	.byte	0x04, 0x11
        /*000e*/ 	.short	(.L_3 - .L_2)
	.align		4
.L_2:
        /*0010*/ 	.word	index@(_Z12compute_cellPiS_i)
        /*0014*/ 	.word	0x00000000


	//----- nvinfo : EIATTR_MIN_STACK_SIZE
	.align		4
.L_3:
        /*0018*/ 	.byte	0x04, 0x12
        /*001a*/ 	.short	(.L_5 - .L_4)
	.align		4
.L_4:
        /*001c*/ 	.word	index@(_Z12compute_cellPiS_i)
        /*0020*/ 	.word	0x00000000
.L_5:


//--------------------- .nv.compat                --------------------------
	.section	.nv.compat,"",@"SHT_CUDA_COMPAT_INFO"
	.align	4
        /*0000*/ 	.byte	0x02, 0x09, 0x00, 0x00, 0x02, 0x02, 0x01, 0x00, 0x02, 0x05, 0x05, 0x00, 0x03, 0x07, 0x01, 0x01
        /*0010*/ 	.byte	0x02, 0x03, 0x00, 0x00, 0x02, 0x06, 0x01, 0x00, 0x04, 0x0b, 0x08, 0x00, 0x09, 0x00, 0x00, 0x00
        /*0020*/ 	.byte	0x00, 0x00, 0x00, 0x00


//--------------------- .nv.info._Z12compute_cellPiS_i --------------------------
	.section	.nv.info._Z12compute_cellPiS_i,"",@"SHT_CUDA_INFO"
	.sectionflags	@""
	.align	4


	//----- nvinfo : EIATTR_CUDA_API_VERSION
	.align		4
        /*0000*/ 	.byte	0x04, 0x37
        /*0002*/ 	.short	(.L_7 - .L_6)
.L_6:
        /*0004*/ 	.word	0x00000082


	//----- nvinfo : EIATTR_KPARAM_INFO
	.align		4
.L_7:
        /*0008*/ 	.byte	0x04, 0x17
        /*000a*/ 	.short	(.L_9 - .L_8)
.L_8:
        /*000c*/ 	.word	0x00000000
        /*0010*/ 	.short	0x0002
        /*0012*/ 	.short	0x0010
        /*0014*/ 	.byte	0x00, 0xf0, 0x11, 0x00


	//----- nvinfo : EIATTR_KPARAM_INFO
	.align		4
.L_9:
        /*0018*/ 	.byte	0x04, 0x17
        /*001a*/ 	.short	(.L_11 - .L_10)
.L_10:
        /*001c*/ 	.word	0x00000000
        /*0020*/ 	.short	0x0001
        /*0022*/ 	.short	0x0008
        /*0024*/ 	.byte	0x00, 0xf5, 0x21, 0x00


	//----- nvinfo : EIATTR_KPARAM_INFO
	.align		4
.L_11:
        /*0028*/ 	.byte	0x04, 0x17
        /*002a*/ 	.short	(.L_13 - .L_12)
.L_12:
        /*002c*/ 	.word	0x00000000
        /*0030*/ 	.short	0x0000
        /*0032*/ 	.short	0x0000
        /*0034*/ 	.byte	0x00, 0xf5, 0x21, 0x00


	//----- nvinfo : EIATTR_SPARSE_MMA_MASK
	.align		4
.L_13:
        /*0038*/ 	.byte	0x03, 0x50
        /*003a*/ 	.short	0x0000


	//----- nvinfo : EIATTR_MAXREG_COUNT
	.align		4
        /*003c*/ 	.byte	0x03, 0x1b
        /*003e*/ 	.short	0x00ff


	//----- nvinfo : EIATTR_NUM_BARRIERS
	.align		4
        /*0040*/ 	.byte	0x02, 0x4c
        /*0042*/ 	.byte	0x01
	.zero		1


	//----- nvinfo : EIATTR_MERCURY_ISA_VERSION
	.align		4
        /*0044*/ 	.byte	0x03, 0x5f
        /*0046*/ 	.short	0x0101


	//----- nvinfo : EIATTR_VRC_CTA_INIT_COUNT
	.align		4
        /*0048*/ 	.byte	0x02, 0x4a
	.zero		1
	.zero		1


	//----- nvinfo : EIATTR_EXIT_INSTR_OFFSETS
	.align		4
        /*004c*/ 	.byte	0x04, 0x1c
        /*004e*/ 	.short	(.L_15 - .L_14)


	//   ....[0]....
.L_14:
        /*0050*/ 	.word	0x00000980


	//----- nvinfo : EIATTR_CRS_STACK_SIZE
	.align		4
.L_15:
        /*0054*/ 	.byte	0x04, 0x1e
        /*0056*/ 	.short	(.L_17 - .L_16)
.L_16:
        /*0058*/ 	.word	0x00000000


	//----- nvinfo : EIATTR_CBANK_PARAM_SIZE
	.align		4
.L_17:
        /*005c*/ 	.byte	0x03, 0x19
        /*005e*/ 	.short	0x0014


	//----- nvinfo : EIATTR_PARAM_CBANK
	.align		4
        /*0060*/ 	.byte	0x04, 0x0a
        /*0062*/ 	.short	(.L_19 - .L_18)
	.align		4
.L_18:
        /*0064*/ 	.word	index@(.nv.constant0._Z12compute_cellPiS_i)
        /*0068*/ 	.short	0x0380
        /*006a*/ 	.short	0x0014


	//----- nvinfo : EIATTR_SW_WAR
	.align		4
.L_19:
        /*006c*/ 	.byte	0x04, 0x36
        /*006e*/ 	.short	(.L_21 - .L_20)
.L_20:
        /*0070*/ 	.word	0x00000008
.L_21:


//--------------------- .nv.callgraph             --------------------------
	.section	.nv.callgraph,"",@"SHT_CUDA_CALLGRAPH"
	.align	4
	.sectionentsize	8
	.align		4
        /*0000*/ 	.word	0x00000000
	.align		4
        /*0004*/ 	.word	0xffffffff
	.align		4
        /*0008*/ 	.word	0x00000000
	.align		4
        /*000c*/ 	.word	0xfffffffe
	.align		4
        /*0010*/ 	.word	0x00000000
	.align		4
        /*0014*/ 	.word	0xfffffffd
	.align		4
        /*0018*/ 	.word	0x00000000
	.align		4
        /*001c*/ 	.word	0xfffffffc


//--------------------- .text._Z12compute_cellPiS_i --------------------------
	.section	.text._Z12compute_cellPiS_i,"ax",@progbits
	.align	128
        .global         _Z12compute_cellPiS_i
        .type           _Z12compute_cellPiS_i,@function
        .size           _Z12compute_cellPiS_i,(.L_x_14 - _Z12compute_cellPiS_i)
        .other          _Z12compute_cellPiS_i,@"STO_CUDA_ENTRY STV_DEFAULT"
_Z12compute_cellPiS_i:
.text._Z12compute_cellPiS_i:
[----:B------:R-:W-:Y:S01]  /*0000*/  LDC R1, c[0x0][0x37c] ;  /* 0x0000df00ff017b82 */ /* 0x000fe20000000800 */
[----:B------:R-:W0:Y:S07]  /*0010*/  S2R R16, SR_TID.X ;  /* 0x0000000000107919 */ /* 0x000e2e0000002100 */
[----:B------:R-:W0:Y:S01]  /*0020*/  LDC R5, c[0x0][0x360] ;  /* 0x0000d800ff057b82 */ /* 0x000e220000000800 */
[----:B------:R-:W1:Y:S01]  /*0030*/  S2R R17, SR_TID.Y ;  /* 0x0000000000117919 */ /* 0x000e620000002200 */
[----:B------:R-:W2:Y:S06]  /*0040*/  S2R R11, SR_TID.Z ;  /* 0x00000000000b7919 */ /* 0x000eac0000002300 */
[----:B------:R-:W0:Y:S08]  /*0050*/  S2UR UR4, SR_CTAID.X ;  /* 0x00000000000479c3 */ /* 0x000e300000002500 */
[----:B------:R-:W1:Y:S08]  /*0060*/  S2UR UR5, SR_CTAID.Y ;  /* 0x00000000000579c3 */ /* 0x000e700000002600 */
[----:B------:R-:W1:Y:S08]  /*0070*/  LDC R12, c[0x0][0x364] ;  /* 0x0000d900ff0c7b82 */ /* 0x000e700000000800 */
[----:B------:R-:W2:Y:S01]  /*0080*/  S2UR UR6, SR_CTAID.Z ;  /* 0x00000000000679c3 */ /* 0x000ea20000002700 */
[----:B0-----:R-:W-:-:S07]  /*0090*/  IMAD R6, R5, UR4, R16 ;  /* 0x0000000405067c24 */ /* 0x001fce000f8e0210 */
[----:B------:R-:W0:Y:S08]  /*00a0*/  LDC R13, c[0x0][0x390] ;  /* 0x0000e400ff0d7b82 */ /* 0x000e300000000800 */
[----:B------:R-:W2:Y:S01]  /*00b0*/  LDC R8, c[0x0][0x368] ;  /* 0x0000da00ff087b82 */ /* 0x000ea20000000800 */
[----:B-1----:R-:W-:Y:S01]  /*00c0*/  IMAD R12, R12, UR5, R17 ;  /* 0x000000050c0c7c24 */ /* 0x002fe2000f8e0211 */
[----:B------:R-:W1:Y:S06]  /*00d0*/  LDCU.64 UR4, c[0x0][0x358] ;  /* 0x00006b00ff0477ac */ /* 0x000e6c0008000a00 */
[----:B------:R-:W3:Y:S01]  /*00e0*/  LDC.64 R2, c[0x0][0x380] ;  /* 0x0000e000ff027b82 */ /* 0x000ee20000000a00 */
[----:B0-----:R-:W-:-:S04]  /*00f0*/  IMAD R7, R13, R13, RZ ;  /* 0x0000000d0d077224 */ /* 0x001fc800078e02ff */
[----:B------:R-:W-:Y:S02]  /*0100*/  IMAD R19, R6, R7, RZ ;  /* 0x0000000706137224 */ /* 0x000fe400078e02ff */
[----:B--2---:R-:W-:-:S04]  /*0110*/  IMAD R8, R8, UR6, R11 ;  /* 0x0000000608087c24 */ /* 0x004fc8000f8e020b */
[----:B------:R-:W-:-:S04]  /*0120*/  IMAD R20, R12, R13, R8 ;  /* 0x0000000d0c147224 */ /* 0x000fc800078e0208 */
[----:B------:R-:W-:-:S04]  /*0130*/  IMAD.IADD R9, R19, 0x1, R20 ;  /* 0x0000000113097824 */ /* 0x000fc800078e0214 */
[----:B---3--:R-:W-:-:S05]  /*0140*/  IMAD.WIDE R4, R9, 0x4, R2 ;  /* 0x0000000409047825 */ /* 0x008fca00078e0202 */
[----:B-1----:R-:W2:Y:S01]  /*0150*/  LDG.E R21, desc[UR4][R4.64] ;  /* 0x0000000404157981 */ /* 0x002ea2000c1e1900 */
[----:B------:R-:W-:Y:S01]  /*0160*/  MOV R0, 0x400 ;  /* 0x0000040000007802 */ /* 0x000fe20000000f00 */
[----:B------:R-:W-:Y:S01]  /*0170*/  BSSY.RECONVERGENT B0, `(.L_x_0) ;  /* 0x000001f000007945 */ /* 0x000fe20003800200 */
[----:B------:R-:W-:Y:S01]  /*0180*/  ISETP.NE.AND P0, PT, R16, 0x1, PT ;  /* 0x000000011000780c */ /* 0x000fe20003f05270 */
[----:B------:R-:W0:Y:S02]  /*0190*/  S2R R15, SR_CgaCtaId ;  /* 0x00000000000f7919 */ /* 0x000e240000008800 */
[----:B0-----:R-:W-:-:S05]  /*01a0*/  LEA R15, R15, R0, 0x18 ;  /* 0x000000000f0f7211 */ /* 0x001fca00078ec0ff */
[--C-:B------:R-:W-:Y:S02]  /*01b0*/  IMAD R14, R16, 0x220, R15.reuse ;  /* 0x00000220100e7824 */ /* 0x100fe400078e020f */
[C---:B------:R-:W-:Y:S02]  /*01c0*/  IMAD R18, R17.reuse, 0x88, R15 ;  /* 0x0000008811127824 */ /* 0x040fe400078e020f */
[----:B------:R-:W-:Y:S02]  /*01d0*/  IMAD R10, R17, 0x88, R14 ;  /* 0x00000088110a7824 */ /* 0x000fe400078e020e */
[----:B------:R-:W-:Y:S02]  /*01e0*/  VIADD R15, R13, 0xffffffff ;  /* 0xffffffff0d0f7836 */ /* 0x000fe40000000000 */
[C---:B------:R-:W-:Y:S02]  /*01f0*/  IMAD R0, R11.reuse, 0x4, R10 ;  /* 0x000000040b007824 */ /* 0x040fe400078e020a */
[----:B------:R-:W-:-:S03]  /*0200*/  IMAD R18, R11, 0x4, R18 ;  /* 0x000000040b127824 */ /* 0x000fc600078e0212 */
[----:B--2---:R0:W-:Y:S01]  /*0210*/  STS [R0+0x2ac], R21 ;  /* 0x0002ac1500007388 */ /* 0x0041e20000000800 */
[----:B------:R-:W-:Y:S05]  /*0220*/  @!P0 BRA `(.L_x_1) ;  /* 0x00000000002c8947 */ /* 0x000fea0003800000 */
[----:B------:R-:W-:Y:S02]  /*0230*/  ISETP.NE.AND P1, PT, R16, RZ, PT ;  /* 0x000000ff1000720c */ /* 0x000fe40003f25270 */
[----:B------:R-:W-:-:S11]  /*0240*/  PLOP3.LUT P0, PT, PT, PT, PT, 0x8, 0x80 ;  /* 0x000000000080781c */ /* 0x000fd60003f0e170 */
[----:B------:R-:W-:Y:S05]  /*0250*/  @P1 BRA `(.L_x_2) ;  /* 0x0000000000401947 */ /* 0x000fea0003800000 */
[----:B------:R-:W-:-:S13]  /*0260*/  ISETP.NE.AND P1, PT, R6, RZ, PT ;  /* 0x000000ff0600720c */ /* 0x000fda0003f25270 */
[----:B------:R1:W-:Y:S01]  /*0270*/  @!P1 STS [R18+0x8c], RZ ;  /* 0x00008cff12009388 */ /* 0x0003e20000000800 */
[----:B------:R-:W-:Y:S05]  /*0280*/  @!P1 BRA `(.L_x_2) ;  /* 0x0000000000349947 */ /* 0x000fea0003800000 */
[----:B------:R-:W-:-:S05]  /*0290*/  IADD3 R7, PT, PT, R20, R19, -R7 ;  /* 0x0000001314077210 */ /* 0x000fca0007ffe807 */
[----:B------:R-:W-:-:S06]  /*02a0*/  IMAD.WIDE R6, R7, 0x4, R2 ;  /* 0x0000000407067825 */ /* 0x000fcc00078e0202 */
[----:B------:R-:W2:Y:S04]  /*02b0*/  LDG.E R7, desc[UR4][R6.64] ;  /* 0x0000000406077981 */ /* 0x000ea8000c1e1900 */
[----:B--2---:R2:W-:Y:S01]  /*02c0*/  STS [R18+0x8c], R7 ;  /* 0x00008c0712007388 */ /* 0x0045e20000000800 */
[----:B------:R-:W-:Y:S05]  /*02d0*/  BRA `(.L_x_2) ;  /* 0x0000000000207947 */ /* 0x000fea0003800000 */
.L_x_1:
[----:B------:R-:W-:-:S13]  /*02e0*/  ISETP.NE.AND P1, PT, R6, R15, PT ;  /* 0x0000000f0600720c */ /* 0x000fda0003f25270 */
[----:B------:R3:W-:Y:S01]  /*02f0*/  @!P1 STS [R18+0x6ec], RZ ;  /* 0x0006ecff12009388 */ /* 0x0007e20000000800 */
[----:B------:R-:W-:Y:S01]  /*0300*/  @!P1 PLOP3.LUT P0, PT, PT, PT, PT, 0x80, 0x8 ;  /* 0x000000000008981c */ /* 0x000fe20003f0f070 */
[----:B------:R-:W-:-:S12]  /*0310*/  @!P1 BRA `(.L_x_2) ;  /* 0x0000000000109947 */ /* 0x000fd80003800000 */
[----:B------:R-:W-:-:S06]  /*0320*/  IMAD.WIDE.U32 R6, R7, 0x4, R4 ;  /* 0x0000000407067825 */ /* 0x000fcc00078e0004 */
[----:B------:R-:W2:Y:S01]  /*0330*/  LDG.E R7, desc[UR4][R6.64] ;  /* 0x0000000406077981 */ /* 0x000ea2000c1e1900 */
[----:B------:R-:W-:-:S03]  /*0340*/  PLOP3.LUT P0, PT, PT, PT, PT, 0x80, 0x8 ;  /* 0x000000000008781c */ /* 0x000fc60003f0f070 */
[----:B--2---:R4:W-:Y:S10]  /*0350*/  STS [R18+0x6ec], R7 ;  /* 0x0006ec0712007388 */ /* 0x0049f40000000800 */
.L_x_2:
[----:B------:R-:W-:Y:S05]  /*0360*/  BSYNC.RECONVERGENT B0 ;  /* 0x0000000000007941 */ /* 0x000fea0003800200 */
.L_x_0:
[----:B------:R-:W-:Y:S01]  /*0370*/  ISETP.NE.AND P3, PT, R17, RZ, PT ;  /* 0x000000ff1100720c */ /* 0x000fe20003f65270 */
[----:B------:R-:W-:Y:S01]  /*0380*/  BSSY.RECONVERGENT B0, `(.L_x_3) ;  /* 0x000000e000007945 */ /* 0x000fe20003800200 */
[----:B------:R-:W-:Y:S02]  /*0390*/  ISETP.NE.AND P1, PT, R16, 0x1f, PT ;  /* 0x0000001f1000780c */ /* 0x000fe40003f25270 */
[----:B------:R-:W-:-:S09]  /*03a0*/  ISETP.NE.AND P2, PT, R11, RZ, PT ;  /* 0x000000ff0b00720c */ /* 0x000fd20003f45270 */
[----:B------:R-:W-:Y:S05]  /*03b0*/  @P3 BRA `(.L_x_4) ;  /* 0x0000000000283947 */ /* 0x000fea0003800000 */
[----:B------:R-:W-:-:S13]  /*03c0*/  ISETP.NE.AND P3, PT, R12, RZ, PT ;  /* 0x000000ff0c00720c */ /* 0x000fda0003f65270 */
[----:B------:R-:W-:-:S05]  /*03d0*/  @!P3 IMAD R6, R11, 0x4, R14 ;  /* 0x000000040b06b824 */ /* 0x000fca00078e020e */
[----:B------:R0:W-:Y:S01]  /*03e0*/  @!P3 STS [R6+0x224], RZ ;  /* 0x000224ff0600b388 */ /* 0x0001e20000000800 */
[----:B------:R-:W-:Y:S05]  /*03f0*/  @!P3 BRA `(.L_x_4) ;  /* 0x000000000018b947 */ /* 0x000fea0003800000 */
[----:B0-----:R-:W-:-:S05]  /*0400*/  IMAD R6, R12, R13, -R13 ;  /* 0x0000000d0c067224 */ /* 0x001fca00078e0a0d */
[----:B------:R-:W-:-:S05]  /*0410*/  IADD3 R19, PT, PT, R19, R6, R8 ;  /* 0x0000000613137210 */ /* 0x000fca0007ffe008 */
[----:B------:R-:W-:-:S06]  /*0420*/  IMAD.WIDE R2, R19, 0x4, R2 ;  /* 0x0000000413027825 */ /* 0x000fcc00078e0202 */
[----:B------:R-:W5:Y:S01]  /*0430*/  LDG.E R2, desc[UR4][R2.64] ;  /* 0x0000000402027981 */ /* 0x000f62000c1e1900 */
[----:B------:R-:W-:-:S05]  /*0440*/  IMAD R11, R11, 0x4, R14 ;  /* 0x000000040b0b7824 */ /* 0x000fca00078e020e */
[----:B-----5:R0:W-:Y:S02]  /*0450*/  STS [R11+0x224], R2 ;  /* 0x000224020b007388 */ /* 0x0201e40000000800 */
.L_x_4:
[----:B------:R-:W-:Y:S05]  /*0460*/  BSYNC.RECONVERGENT B0 ;  /* 0x0000000000007941 */ /* 0x000fea0003800200 */
.L_x_3:
[----:B------:R-:W-:Y:S04]  /*0470*/  BSSY.RECONVERGENT B0, `(.L_x_5) ;  /* 0x0000008000007945 */ /* 0x000fe80003800200 */
[----:B------:R-:W-:Y:S05]  /*0480*/  @!P0 BRA `(.L_x_6) ;  /* 0x0000000000188947 */ /* 0x000fea0003800000 */
[----:B------:R-:W-:-:S13]  /*0490*/  ISETP.NE.AND P0, PT, R12, R15, PT ;  /* 0x0000000f0c00720c */ /* 0x000fda0003f05270 */
[----:B------:R0:W-:Y:S01]  /*04a0*/  @!P0 STS [R18+0x554], RZ ;  /* 0x000554ff12008388 */ /* 0x0001e20000000800 */
[----:B------:R-:W-:Y:S05]  /*04b0*/  @!P0 BRA `(.L_x_6) ;  /* 0x00000000000c8947 */ /* 0x000fea0003800000 */
[----:B0-----:R-:W-:-:S06]  /*04c0*/  IMAD.WIDE R2, R13, 0x4, R4 ;  /* 0x000000040d027825 */ /* 0x001fcc00078e0204 */
[----:B------:R-:W5:Y:S04]  /*04d0*/  LDG.E R3, desc[UR4][R2.64] ;  /* 0x0000000402037981 */ /* 0x000f68000c1e1900 */
[----:B-----5:R0:W-:Y:S02]  /*04e0*/  STS [R18+0x554], R3 ;  /* 0x0005540312007388 */ /* 0x0201e40000000800 */
.L_x_6:
[----:B------:R-:W-:Y:S05]  /*04f0*/  BSYNC.RECONVERGENT B0 ;  /* 0x0000000000007941 */ /* 0x000fea0003800200 */
.L_x_5:
[----:B------:R-:W-:Y:S04]  /*0500*/  BSSY.RECONVERGENT B0, `(.L_x_7) ;  /* 0x0000007000007945 */ /* 0x000fe80003800200 */
[----:B------:R-:W-:Y:S05]  /*0510*/  @P2 BRA `(.L_x_8) ;  /* 0x0000000000142947 */ /* 0x000fea0003800000 */
[----:B------:R-:W-:-:S13]  /*0520*/  ISETP.NE.AND P0, PT, R8, RZ, PT ;  /* 0x000000ff0800720c */ /* 0x000fda0003f05270 */
[----:B------:R0:W-:Y:S01]  /*0530*/  @!P0 STS [R10+0x2a8], RZ ;  /* 0x0002a8ff0a008388 */ /* 0x0001e20000000800 */
[----:B------:R-:W-:Y:S05]  /*0540*/  @!P0 BRA `(.L_x_8) ;  /* 0x0000000000088947 */ /* 0x000fea0003800000 */
[----:B0-----:R-:W5:Y:S04]  /*0550*/  LDG.E R3, desc[UR4][R4.64+-0x4] ;  /* 0xfffffc0404037981 */ /* 0x001f68000c1e1900 */
[----:B-----5:R0:W-:Y:S02]  /*0560*/  STS [R10+0x330], R3 ;  /* 0x000330030a007388 */ /* 0x0201e40000000800 */
.L_x_8:
[----:B------:R-:W-:Y:S05]  /*0570*/  BSYNC.RECONVERGENT B0 ;  /* 0x0000000000007941 */ /* 0x000fea0003800200 */
.L_x_7:
[----:B------:R-:W-:Y:S04]  /*0580*/  BSSY.RECONVERGENT B0, `(.L_x_9) ;  /* 0x0000007000007945 */ /* 0x000fe80003800200 */
[----:B------:R-:W-:Y:S05]  /*0590*/  @P1 BRA `(.L_x_10) ;  /* 0x0000000000141947 */ /* 0x000fea0003800000 */
[----:B------:R-:W-:-:S13]  /*05a0*/  ISETP.NE.AND P0, PT, R8, R15, PT ;  /* 0x0000000f0800720c */ /* 0x000fda0003f05270 */
[----:B------:R0:W-:Y:S01]  /*05b0*/  @!P0 STS [R18+0x4490], RZ ;  /* 0x004490ff12008388 */ /* 0x0001e20000000800 */
[----:B------:R-:W-:Y:S05]  /*05c0*/  @!P0 BRA `(.L_x_10) ;  /* 0x0000000000088947 */ /* 0x000fea0003800000 */
[----:B------:R-:W5:Y:S04]  /*05d0*/  LDG.E R5, desc[UR4][R4.64+0x4] ;  /* 0x0000040404057981 */ /* 0x000f68000c1e1900 */
[----:B-----5:R0:W-:Y:S02]  /*05e0*/  STS [R18+0x4490], R5 ;  /* 0x0044900512007388 */ /* 0x0201e40000000800 */
.L_x_10:
[----:B------:R-:W-:Y:S05]  /*05f0*/  BSYNC.RECONVERGENT B0 ;  /* 0x0000000000007941 */ /* 0x000fea0003800200 */
.L_x_9:
[----:B------:R-:W-:Y:S06]  /*0600*/  BAR.SYNC.DEFER_BLOCKING 0x0 ;  /* 0x0000000000007b1d */ /* 0x000fec0000010000 */
[----:B------:R-:W-:Y:S01]  /*0610*/  BSSY.RECONVERGENT B0, `(.L_x_11) ;  /* 0x0000034000007945 */ /* 0x000fe20003800200 */
[----:B------:R-:W-:Y:S04]  /*0620*/  LDS R16, [R0] ;  /* 0x0000000000107984 */ /* 0x000fe80000000800 */
[----:B------:R-:W-:Y:S04]  /*0630*/  LDS R19, [R0+0x4] ;  /* 0x0000040000137984 */ /* 0x000fe80000000800 */
[----:B01234-:R-:W0:Y:S04]  /*0640*/  LDS R18, [R0+0x8] ;  /* 0x0000080000127984 */ /* 0x01fe280000000800 */
[----:B------:R-:W-:Y:S04]  /*0650*/  LDS R21, [R0+0x88] ;  /* 0x0000880000157984 */ /* 0x000fe80000000800 */
[----:B------:R-:W1:Y:S04]  /*0660*/  LDS R20, [R0+0x8c] ;  /* 0x00008c0000147984 */ /* 0x000e680000000800 */
[----:B------:R-:W-:Y:S04]  /*0670*/  LDS R23, [R0+0x90] ;  /* 0x0000900000177984 */ /* 0x000fe80000000800 */
[----:B------:R-:W2:Y:S04]  /*0680*/  LDS R22, [R0+0x110] ;  /* 0x0001100000167984 */ /* 0x000ea80000000800 */
[----:B------:R-:W-:Y:S04]  /*0690*/  LDS R3, [R0+0x114] ;  /* 0x0001140000037984 */ /* 0x000fe80000000800 */
[----:B------:R-:W3:Y:S04]  /*06a0*/  LDS R4, [R0+0x118] ;  /* 0x0001180000047984 */ /* 0x000ee80000000800 */
[----:B------:R-:W-:Y:S04]  /*06b0*/  LDS R5, [R0+0x220] ;  /* 0x0002200000057984 */ /* 0x000fe80000000800 */
[----:B------:R-:W4:Y:S04]  /*06c0*/  LDS R6, [R0+0x224] ;  /* 0x0002240000067984 */ /* 0x000f280000000800 */
[----:B------:R-:W-:Y:S04]  /*06d0*/  LDS R7, [R0+0x228] ;  /* 0x0002280000077984 */ /* 0x000fe80000000800 */
[----:B------:R-:W5:Y:S01]  /*06e0*/  LDS R8, [R0+0x2a8] ;  /* 0x0002a80000087984 */ /* 0x000f620000000800 */
[----:B0-----:R-:W-:-:S03]  /*06f0*/  IADD3 R18, PT, PT, R18, R19, R16 ;  /* 0x0000001312127210 */ /* 0x001fc60007ffe010 */
[----:B------:R-:W-:Y:S04]  /*0700*/  LDS R2, [R0+0x2ac] ;  /* 0x0002ac0000027984 */ /* 0x000fe80000000800 */
[----:B------:R-:W0:Y:S01]  /*0710*/  LDS R11, [R0+0x2b0] ;  /* 0x0002b000000b7984 */ /* 0x000e220000000800 */
[----:B-1----:R-:W-:-:S03]  /*0720*/  IADD3 R20, PT, PT, R20, R21, R18 ;  /* 0x0000001514147210 */ /* 0x002fc60007ffe012 */
[----:B------:R-:W-:Y:S04]  /*0730*/  LDS R10, [R0+0x330] ;  /* 0x00033000000a7984 */ /* 0x000fe80000000800 */
[----:B------:R-:W1:Y:S01]  /*0740*/  LDS R13, [R0+0x334] ;  /* 0x00033400000d7984 */ /* 0x000e620000000800 */
[----:B--2---:R-:W-:-:S03]  /*0750*/  IADD3 R22, PT, PT, R22, R23, R20 ;  /* 0x0000001716167210 */ /* 0x004fc60007ffe014 */
[----:B------:R-:W-:Y:S04]  /*0760*/  LDS R12, [R0+0x338] ;  /* 0x00033800000c7984 */ /* 0x000fe80000000800 */
[----:B------:R-:W2:Y:S01]  /*0770*/  LDS R15, [R0+0x440] ;  /* 0x00044000000f7984 */ /* 0x000ea20000000800 */
[----:B---3--:R-:W-:-:S03]  /*0780*/  IADD3 R3, PT, PT, R4, R3, R22 ;  /* 0x0000000304037210 */ /* 0x008fc60007ffe016 */
[----:B------:R-:W-:Y:S04]  /*0790*/  LDS R14, [R0+0x444] ;  /* 0x00044400000e7984 */ /* 0x000fe80000000800 */
[----:B------:R-:W3:Y:S01]  /*07a0*/  LDS R17, [R0+0x448] ;  /* 0x0004480000117984 */ /* 0x000ee20000000800 */
[----:B----4-:R-:W-:Y:S02]  /*07b0*/  IADD3 R3, PT, PT, R6, R5, R3 ;  /* 0x0000000506037210 */ /* 0x010fe40007ffe003 */
[----:B------:R-:W4:Y:S01]  /*07c0*/  LDC.64 R4, c[0x0][0x388] ;  /* 0x0000e200ff047b82 */ /* 0x000f220000000a00 */
[----:B------:R-:W-:Y:S04]  /*07d0*/  LDS R19, [R0+0x4c8] ;  /* 0x0004c80000137984 */ /* 0x000fe80000000800 */
[----:B------:R-:W4:Y:S01]  /*07e0*/  LDS R16, [R0+0x4cc] ;  /* 0x0004cc0000107984 */ /* 0x000f220000000800 */
[----:B-----5:R-:W-:Y:S01]  /*07f0*/  IADD3 R3, PT, PT, R8, R7, R3 ;  /* 0x0000000708037210 */ /* 0x020fe20007ffe003 */
[----:B------:R-:W-:-:S02]  /*0800*/  IMAD.MOV.U32 R7, RZ, RZ, RZ ;  /* 0x000000ffff077224 */ /* 0x000fc400078e00ff */
[----:B------:R-:W-:Y:S04]  /*0810*/  LDS R18, [R0+0x4d0] ;  /* 0x0004d00000127984 */ /* 0x000fe80000000800 */
[----:B------:R-:W5:Y:S01]  /*0820*/  LDS R21, [R0+0x550] ;  /* 0x0005500000157984 */ /* 0x000f620000000800 */
[----:B0-----:R-:W-:-:S03]  /*0830*/  IADD3 R3, PT, PT, R11, R2, R3 ;  /* 0x000000020b037210 */ /* 0x001fc60007ffe003 */
[----:B------:R-:W-:Y:S04]  /*0840*/  LDS R23, [R0+0x554] ;  /* 0x0005540000177984 */ /* 0x000fe80000000800 */
[----:B------:R-:W0:Y:S01]  /*0850*/  LDS R20, [R0+0x558] ;  /* 0x0005580000147984 */ /* 0x000e220000000800 */
[----:B-1----:R-:W-:-:S04]  /*0860*/  IADD3 R3, PT, PT, R13, R10, R3 ;  /* 0x0000000a0d037210 */ /* 0x002fc80007ffe003 */
[----:B--2---:R-:W-:-:S04]  /*0870*/  IADD3 R3, PT, PT, R15, R12, R3 ;  /* 0x0000000c0f037210 */ /* 0x004fc80007ffe003 */
[----:B---3--:R-:W-:-:S04]  /*0880*/  IADD3 R3, PT, PT, R17, R14, R3 ;  /* 0x0000000e11037210 */ /* 0x008fc80007ffe003 */
[----:B----4-:R-:W-:-:S04]  /*0890*/  IADD3 R3, PT, PT, R16, R19, R3 ;  /* 0x0000001310037210 */ /* 0x010fc80007ffe003 */
[----:B-----5:R-:W-:-:S04]  /*08a0*/  IADD3 R3, PT, PT, R21, R18, R3 ;  /* 0x0000001215037210 */ /* 0x020fc80007ffe003 */
[----:B0-----:R-:W-:-:S05]  /*08b0*/  IADD3 R3, PT, PT, R20, R23, R3 ;  /* 0x0000001714037210 */ /* 0x001fca0007ffe003 */
[----:B------:R-:W-:-:S04]  /*08c0*/  IMAD.IADD R6, R3, 0x1, -R2 ;  /* 0x0000000103067824 */ /* 0x000fc800078e0a02 */
[----:B------:R-:W-:Y:S01]  /*08d0*/  VIADD R2, R6, 0xfffffffa ;  /* 0xfffffffa06027836 */ /* 0x000fe20000000000 */
[----:B------:R-:W-:Y:S04]  /*08e0*/  BAR.SYNC.DEFER_BLOCKING 0x0 ;  /* 0x0000000000007b1d */ /* 0x000fe80000010000 */
[----:B------:R-:W-:Y:S01]  /*08f0*/  ISETP.GE.U32.AND P0, PT, R2, -0x2, PT ;  /* 0xfffffffe0200780c */ /* 0x000fe20003f06070 */
[----:B------:R-:W-:-:S12]  /*0900*/  IMAD.WIDE R2, R9, 0x4, R4 ;  /* 0x0000000409027825 */ /* 0x000fd800078e0204 */
[----:B------:R-:W-:Y:S05]  /*0910*/  @!P0 BRA `(.L_x_12) ;  /* 0x00000000000c8947 */ /* 0x000fea0003800000 */
[----:B------:R-:W-:Y:S01]  /*0920*/  ISETP.NE.AND P0, PT, R6, 0x5, PT ;  /* 0x000000050600780c */ /* 0x000fe20003f05270 */
[----:B------:R-:W-:-:S12]  /*0930*/  IMAD.MOV.U32 R7, RZ, RZ, 0x1 ;  /* 0x00000001ff077424 */ /* 0x000fd800078e00ff */
[----:B------:R0:W1:Y:S02]  /*0940*/  @P0 LDS R7, [R0+0x2ac] ;  /* 0x0002ac0000070984 */ /* 0x0000640000000800 */
.L_x_12:
[----:B------:R-:W-:Y:S05]  /*0950*/  BSYNC.RECONVERGENT B0 ;  /* 0x0000000000007941 */ /* 0x000fea0003800200 */
.L_x_11:
[----:B------:R-:W-:Y:S06]  /*0960*/  BAR.SYNC.DEFER_BLOCKING 0x0 ;  /* 0x0000000000007b1d */ /* 0x000fec0000010000 */
[----:B-1----:R-:W-:Y:S01]  /*0970*/  STG.E desc[UR4][R2.64], R7 ;  /* 0x0000000702007986 */ /* 0x002fe2000c101904 */
[----:B------:R-:W-:Y:S05]  /*0980*/  EXIT ;  /* 0x000000000000794d */ /* 0x000fea0003800000 */
.L_x_13:
[----:B------:R-:W-:-:S00]  /*0990*/  BRA `(.L_x_13) ;  /* 0xfffffffc00fc7947 */ /* 0x000fc0000383ffff */
[----:B------:R-:W-:-:S00]  /*09a0*/  NOP ;  /* 0x0000000000007918 */ /* 0x000fc00000000000 */
        /* <DEDUP_REMOVED lines=13> */
.L_x_14:


//--------------------- .nv.shared._Z12compute_cellPiS_i --------------------------
	.section	.nv.shared._Z12compute_cellPiS_i,"aw",@nobits
	.sectionflags	@""
	.align	4
.nv.shared._Z12compute_cellPiS_i:
	.zero		3200


//--------------------- .nv.shared.reserved.0     --------------------------
	.section	.nv.shared.reserved.0,"aw",@nobits
	.weak		__nv_reservedSMEM_offset_0_alias
	.size		__nv_reservedSMEM_offset_0_alias, 0, 64
	.other		__nv_reservedSMEM_offset_0_alias,@"STO_CUDA_RESERVED_SHARED STV_DEFAULT"
__nv_reservedSMEM_offset_0_alias:
	.zero		0
	.zero		64


//--------------------- .nv.constant0._Z12compute_cellPiS_i --------------------------
	.section	.nv.constant0._Z12compute_cellPiS_i,"a",@progbits
	.sectionflags	@""
	.align	4
.nv.constant0._Z12compute_cellPiS_i:
	.zero		916


//--------------------- SYMBOLS --------------------------

	.type		.nv.reservedSmem.offset0,@object
	.size		.nv.reservedSmem.offset0,0x4
	.type		.nv.reservedSmem.cap,@object
	.size		.nv.reservedSmem.cap,0x4
